	.headerflags	@"EF_CUDA_TEXMODE_UNIFIED EF_CUDA_64BIT_ADDRESS EF_CUDA_ACCELERATORS EF_CUDA_SM90 EF_CUDA_VIRTUAL_SM(EF_CUDA_SM90)"
	.elftype	@"ET_EXEC"


//--------------------- .nv.info                  --------------------------
	.section	.nv.info,"",@"SHT_CUDA_INFO"
	.align	4


	//----- nvinfo : EIATTR_REGCOUNT
	.align		4
        /*0000*/ 	.byte	0x04, 0x2f
        /*0002*/ 	.short	(.L_1 - .L_0)
	.align		4
.L_0:
        /*0004*/ 	.word	index@(triton_poi_fused_mul_41)
        /*0008*/ 	.word	0x0000000e


	//----- nvinfo : EIATTR_MIN_STACK_SIZE
	.align		4
.L_1:
        /*000c*/ 	.byte	0x04, 0x12
        /*000e*/ 	.short	(.L_3 - .L_2)
	.align		4
.L_2:
        /*0010*/ 	.word	index@(triton_poi_fused_mul_41)
        /*0014*/ 	.word	0x00000000


	//----- nvinfo : EIATTR_FRAME_SIZE
	.align		4
.L_3:
        /*0018*/ 	.byte	0x04, 0x11
        /*001a*/ 	.short	(.L_5 - .L_4)
	.align		4
.L_4:
        /*001c*/ 	.word	index@(triton_poi_fused_mul_41)
        /*0020*/ 	.word	0x00000000


	//----- nvinfo : EIATTR_MIN_STACK_SIZE
	.align		4
.L_5:
        /*0024*/ 	.byte	0x04, 0x12
        /*0026*/ 	.short	(.L_7 - .L_6)
	.align		4
.L_6:
        /*0028*/ 	.word	index@(triton_poi_fused_mul_41)
        /*002c*/ 	.word	0x00000000
.L_7:


//--------------------- .nv.info.triton_poi_fused_mul_41 --------------------------
	.section	.nv.info.triton_poi_fused_mul_41,"",@"SHT_CUDA_INFO"
	.sectionflags	@""
	.align	4


	//----- nvinfo : EIATTR_CUDA_API_VERSION
	.align		4
        /*0000*/ 	.byte	0x04, 0x37
        /*0002*/ 	.short	(.L_9 - .L_8)
.L_8:
        /*0004*/ 	.word	0x0000007c


	//----- nvinfo : EIATTR_KPARAM_INFO
	.align		4
.L_9:
        /*0008*/ 	.byte	0x04, 0x17
        /*000a*/ 	.short	(.L_11 - .L_10)
.L_10:
        /*000c*/ 	.word	0x00000000
        /*0010*/ 	.short	0x0003
        /*0012*/ 	.short	0x0018
        /*0014*/ 	.byte	0x00, 0xf0, 0x11, 0x00


	//----- nvinfo : EIATTR_KPARAM_INFO
	.align		4
.L_11:
        /*0018*/ 	.byte	0x04, 0x17
        /*001a*/ 	.short	(.L_13 - .L_12)
.L_12:
        /*001c*/ 	.word	0x00000000
        /*0020*/ 	.short	0x0002
        /*0022*/ 	.short	0x0010
        /*0024*/ 	.byte	0x00, 0xf4, 0x21, 0x00


	//----- nvinfo : EIATTR_KPARAM_INFO
	.align		4
.L_13:
        /*0028*/ 	.byte	0x04, 0x17
        /*002a*/ 	.short	(.L_15 - .L_14)
.L_14:
        /*002c*/ 	.word	0x00000000
        /*0030*/ 	.short	0x0001
        /*0032*/ 	.short	0x0008
        /*0034*/ 	.byte	0x00, 0xf4, 0x21, 0x00


	//----- nvinfo : EIATTR_KPARAM_INFO
	.align		4
.L_15:
        /*0038*/ 	.byte	0x04, 0x17
        /*003a*/ 	.short	(.L_17 - .L_16)
.L_16:
        /*003c*/ 	.word	0x00000000
        /*0040*/ 	.short	0x0000
        /*0042*/ 	.short	0x0000
        /*0044*/ 	.byte	0x00, 0xf4, 0x21, 0x00


	//----- nvinfo : EIATTR_SPARSE_MMA_MASK
	.align		4
.L_17:
        /*0048*/ 	.byte	0x03, 0x50
        /*004a*/ 	.short	0x0000


	//----- nvinfo : EIATTR_MAXREG_COUNT
	.align		4
        /*004c*/ 	.byte	0x03, 0x1b
        /*004e*/ 	.short	0x00ff


	//----- nvinfo : EIATTR_EXIT_INSTR_OFFSETS
	.align		4
        /*0050*/ 	.byte	0x04, 0x1c
        /*0052*/ 	.short	(.L_19 - .L_18)


	//   ....[0]....
.L_18:
        /*0054*/ 	.word	0x00000120


	//   ....[1]....
        /*0058*/ 	.word	0x00000140


	//----- nvinfo : EIATTR_REQNTID
	.align		4
.L_19:
        /*005c*/ 	.byte	0x04, 0x10
        /*005e*/ 	.short	(.L_21 - .L_20)
.L_20:
        /*0060*/ 	.word	0x00000020
        /*0064*/ 	.word	0x00000001
        /*0068*/ 	.word	0x00000001


	//----- nvinfo : EIATTR_CBANK_PARAM_SIZE
	.align		4
.L_21:
        /*006c*/ 	.byte	0x03, 0x19
        /*006e*/ 	.short	0x001c


	//----- nvinfo : EIATTR_PARAM_CBANK
	.align		4
        /*0070*/ 	.byte	0x04, 0x0a
        /*0072*/ 	.short	(.L_23 - .L_22)
	.align		4
.L_22:
        /*0074*/ 	.word	index@(.nv.constant0.triton_poi_fused_mul_41)
        /*0078*/ 	.short	0x0210
        /*007a*/ 	.short	0x001c


	//----- nvinfo : EIATTR_SW_WAR
	.align		4
.L_23:
        /*007c*/ 	.byte	0x04, 0x36
        /*007e*/ 	.short	(.L_25 - .L_24)
.L_24:
        /*0080*/ 	.word	0x00000008
.L_25:


//--------------------- .nv.callgraph             --------------------------
	.section	.nv.callgraph,"",@"SHT_CUDA_CALLGRAPH"
	.align	4
	.sectionentsize	8
	.align		4
        /*0000*/ 	.word	0x00000000
	.align		4
        /*0004*/ 	.word	0xffffffff
	.align		4
        /*0008*/ 	.word	0x00000000
	.align		4
        /*000c*/ 	.word	0xfffffffe
	.align		4
        /*0010*/ 	.word	0x00000000
	.align		4
        /*0014*/ 	.word	0xfffffffd
	.align		4
        /*0018*/ 	.word	0x00000000
	.align		4
        /*001c*/ 	.word	0xfffffffc


//--------------------- .text.triton_poi_fused_mul_41 --------------------------
	.section	.text.triton_poi_fused_mul_41,"ax",@progbits
	.align	128
        .global         triton_poi_fused_mul_41
        .type           triton_poi_fused_mul_41,@function
        .size           triton_poi_fused_mul_41,(.L_x_1 - triton_poi_fused_mul_41)
        .other          triton_poi_fused_mul_41,@"STO_CUDA_ENTRY STV_DEFAULT"
triton_poi_fused_mul_41:
.text.triton_poi_fused_mul_41:
[----:B------:R-:W0:Y:S02]  /*0000*/  LDC R1, c[0x0][0x28] ;  /* 0x00000a00ff017b82 */ /* 0x000e240000000800 */
[----:B------:R-:W1:Y:S01]  /*0010*/  S2R R0, SR_TID.X ;  /* 0x0000000000007919 */ /* 0x000e620000002100 */
[----:B------:R-:W2:Y:S01]  /*0020*/  LDC.64 R2, c[0x0][0x210] ;  /* 0x00008400ff027b82 */ /* 0x000ea20000000a00 */
[----:B------:R-:W-:Y:S01]  /*0030*/  CS2R R10, SRZ ;  /* 0x00000000000a7805 */ /* 0x000fe2000001ff00 */
[----:B------:R-:W-:Y:S01]  /*0040*/  ULDC.64 UR4, c[0x0][0x208] ;  /* 0x0000820000047ab9 */ /* 0x000fe20000000a00 */
[----:B------:R-:W3:Y:S05]  /*0050*/  S2R R9, SR_CTAID.X ;  /* 0x0000000000097919 */ /* 0x000eea0000002500 */
[----:B------:R-:W4:Y:S08]  /*0060*/  LDC.64 R4, c[0x0][0x218] ;  /* 0x00008600ff047b82 */ /* 0x000f300000000a00 */
[----:B------:R-:W5:Y:S01]  /*0070*/  LDC.64 R6, c[0x0][0x220] ;  /* 0x00008800ff067b82 */ /* 0x000f620000000a00 */
[----:B-1----:R-:W-:Y:S01]  /*0080*/  SHF.L.U32 R0, R0, 0x1, RZ ;  /* 0x0000000100007819 */ /* 0x002fe200000006ff */
[----:B----4-:R-:W4:Y:S03]  /*0090*/  LDG.E R4, desc[UR4][R4.64] ;  /* 0x0000000404047981 */ /* 0x010f26000c1e1900 */
[----:B------:R-:W-:-:S04]  /*00a0*/  LOP3.LUT R0, R0, 0x3e, RZ, 0xc0, !PT ;  /* 0x0000003e00007812 */ /* 0x000fc800078ec0ff */
[----:B---3--:R-:W-:-:S04]  /*00b0*/  LEA R9, R9, R0, 0x6 ;  /* 0x0000000009097211 */ /* 0x008fc800078e30ff */
[C---:B------:R-:W-:Y:S01]  /*00c0*/  ISETP.GE.AND P0, PT, R9.reuse, 0x28, PT ;  /* 0x000000280900780c */ /* 0x040fe20003f06270 */
[----:B--2---:R-:W-:-:S12]  /*00d0*/  IMAD.WIDE R2, R9, 0x4, R2 ;  /* 0x0000000409027825 */ /* 0x004fd800078e0202 */
[----:B------:R-:W4:Y:S01]  /*00e0*/  @!P0 LDG.E.64 R10, desc[UR4][R2.64] ;  /* 0x00000004020a8981 */ /* 0x000f22000c1e1b00 */
[----:B-----5:R-:W-:-:S04]  /*00f0*/  IMAD.WIDE R6, R9, 0x4, R6 ;  /* 0x0000000409067825 */ /* 0x020fc800078e0206 */
[C---:B----4-:R-:W-:Y:S01]  /*0100*/  FMUL R10, R4.reuse, R10 ;  /* 0x0000000a040a7220 */ /* 0x050fe20000400000 */
[----:B------:R-:W-:Y:S01]  /*0110*/  FMUL R11, R4, R11 ;  /* 0x0000000b040b7220 */ /* 0x000fe20000400000 */
[----:B------:R-:W-:Y:S06]  /*0120*/  @P0 EXIT ;  /* 0x000000000000094d */ /* 0x000fec0003800000 */
[----:B------:R-:W-:Y:S01]  /*0130*/  STG.E.64 desc[UR4][R6.64], R10 ;  /* 0x0000000a06007986 */ /* 0x000fe2000c101b04 */
[----:B------:R-:W-:Y:S05]  /*0140*/  EXIT ;  /* 0x000000000000794d */ /* 0x000fea0003800000 */
.L_x_0:
[----:B------:R-:W-:-:S00]  /*0150*/  BRA `(.L_x_0) ;  /* 0xfffffffc00fc7947 */ /* 0x000fc0000383ffff */
[----:B------:R-:W-:-:S00]  /*0160*/  NOP ;  /* 0x0000000000007918 */ /* 0x000fc00000000000 */
        /* <DEDUP_REMOVED lines=9> */
.L_x_1:


//--------------------- .nv.constant0.triton_poi_fused_mul_41 --------------------------
	.section	.nv.constant0.triton_poi_fused_mul_41,"a",@progbits
	.sectionflags	@""
	.align	4
.nv.constant0.triton_poi_fused_mul_41:
	.zero		556
